//
// Generated by NVIDIA NVVM Compiler
//
// Compiler Build ID: CL-36424714
// Cuda compilation tools, release 13.0, V13.0.88
// Based on NVVM 20.0.0
//

.version 9.0
.target sm_100
.address_size 64

	// .globl	_Z9block_addPiS_S_
.extern .func  (.param .b32 func_retval0) vprintf
(
	.param .b64 vprintf_param_0,
	.param .b64 vprintf_param_1
)
;
.global .align 1 .b8 $str[8] = {71, 112, 117, 32, 111, 112, 10};

.visible .entry _Z9block_addPiS_S_(
	.param .u64 .ptr .align 1 _Z9block_addPiS_S__param_0,
	.param .u64 .ptr .align 1 _Z9block_addPiS_S__param_1,
	.param .u64 .ptr .align 1 _Z9block_addPiS_S__param_2
)
{
	.reg .b32 	%r<7>;
	.reg .b64 	%rd<13>;

	ld.param.u64 	%rd1, [_Z9block_addPiS_S__param_0];
	ld.param.u64 	%rd2, [_Z9block_addPiS_S__param_1];
	ld.param.u64 	%rd3, [_Z9block_addPiS_S__param_2];
	cvta.to.global.u64 	%rd4, %rd3;
	cvta.to.global.u64 	%rd5, %rd2;
	cvta.to.global.u64 	%rd6, %rd1;
	mov.u64 	%rd7, $str;
	cvta.global.u64 	%rd8, %rd7;
	{ // callseq 0, 0
	.param .b64 param0;
	st.param.b64 	[param0], %rd8;
	.param .b64 param1;
	st.param.b64 	[param1], 0;
	.param .b32 retval0;
	call.uni (retval0), 
	vprintf, 
	(
	param0, 
	param1
	);
	ld.param.b32 	%r1, [retval0];
	} // callseq 0
	mov.u32 	%r3, %ctaid.x;
	mul.wide.u32 	%rd9, %r3, 4;
	add.s64 	%rd10, %rd6, %rd9;
	ld.global.u32 	%r4, [%rd10];
	add.s64 	%rd11, %rd5, %rd9;
	ld.global.u32 	%r5, [%rd11];
	add.s32 	%r6, %r5, %r4;
	add.s64 	%rd12, %rd4, %rd9;
	st.global.u32 	[%rd12], %r6;
	ret;

}
	// .globl	_Z10thread_addPiS_S_
.visible .entry _Z10thread_addPiS_S_(
	.param .u64 .ptr .align 1 _Z10thread_addPiS_S__param_0,
	.param .u64 .ptr .align 1 _Z10thread_addPiS_S__param_1,
	.param .u64 .ptr .align 1 _Z10thread_addPiS_S__param_2
)
{
	.reg .b32 	%r<5>;
	.reg .b64 	%rd<11>;

	ld.param.u64 	%rd1, [_Z10thread_addPiS_S__param_0];
	ld.param.u64 	%rd2, [_Z10thread_addPiS_S__param_1];
	ld.param.u64 	%rd3, [_Z10thread_addPiS_S__param_2];
	cvta.to.global.u64 	%rd4, %rd3;
	cvta.to.global.u64 	%rd5, %rd2;
	cvta.to.global.u64 	%rd6, %rd1;
	mov.u32 	%r1, %tid.x;
	mul.wide.u32 	%rd7, %r1, 4;
	add.s64 	%rd8, %rd6, %rd7;
	ld.global.u32 	%r2, [%rd8];
	add.s64 	%rd9, %rd5, %rd7;
	ld.global.u32 	%r3, [%rd9];
	add.s32 	%r4, %r3, %r2;
	add.s64 	%rd10, %rd4, %rd7;
	st.global.u32 	[%rd10], %r4;
	ret;

}


// ===== COMPILED SASS (sm_100) =====

	.target	sm_100

	.elftype	@"ET_EXEC"


//--------------------- .note.nv.tkinfo           --------------------------
	.section	.note.nv.tkinfo,"",@"SHT_NOTE"
	.sectionflags	@"SHF_NOTE_NV_TKINFO"
	.tkinfo
        /*0018*/ 	.word	0x00000002
        /*0030*/ 	.string	""
        /*0030*/ 	.string	"ptxas"
        /*0030*/ 	.string	"Cuda compilation tools, release 13.0, V13.0.88"
        /*0030*/ 	.string	"Build cuda_13.0.r13.0/compiler.36424714_0"
        /*0030*/ 	.string	"-arch sm_100 -m 64 "



//--------------------- .note.nv.cuinfo           --------------------------
	.section	.note.nv.cuinfo,"",@"SHT_NOTE"
	.sectionflags	@"SHF_NOTE_NV_CUINFO"
        /*0018*/ 	.short	0x0002
        /*001a*/ 	.short	0x0064
        /*001c*/ 	.short	0x0082
	.zero		2


//--------------------- .nv.info                  --------------------------
	.section	.nv.info,"",@"SHT_CUDA_INFO"
	.align	4


	//----- nvinfo : EIATTR_REGCOUNT
	.align		4
        /*0000*/ 	.byte	0x04, 0x2f
        /*0002*/ 	.short	(.L_2 - .L_1)
	.align		4
.L_1:
        /*0004*/ 	.word	index@(_Z9block_addPiS_S_)
        /*0008*/ 	.word	0x00000018


	//----- nvinfo : EIATTR_FRAME_SIZE
	.align		4
.L_2:
        /*000c*/ 	.byte	0x04, 0x11
        /*000e*/ 	.short	(.L_4 - .L_3)
	.align		4
.L_3:
        /*0010*/ 	.word	index@(_Z9block_addPiS_S_)
        /*0014*/ 	.word	0x00000000


	//----- nvinfo : EIATTR_REGCOUNT
	.align		4
.L_4:
        /*0018*/ 	.byte	0x04, 0x2f
        /*001a*/ 	.short	(.L_6 - .L_5)
	.align		4
.L_5:
        /*001c*/ 	.word	index@(_Z10thread_addPiS_S_)
        /*0020*/ 	.word	0x0000000c


	//----- nvinfo : EIATTR_FRAME_SIZE
	.align		4
.L_6:
        /*0024*/ 	.byte	0x04, 0x11
        /*0026*/ 	.short	(.L_8 - .L_7)
	.align		4
.L_7:
        /*0028*/ 	.word	index@(_Z10thread_addPiS_S_)
        /*002c*/ 	.word	0x00000000


	//----- nvinfo : EIATTR_MIN_STACK_SIZE
	.align		4
.L_8:
        /*0030*/ 	.byte	0x04, 0x12
        /*0032*/ 	.short	(.L_10 - .L_9)
	.align		4
.L_9:
        /*0034*/ 	.word	index@(_Z10thread_addPiS_S_)
        /*0038*/ 	.word	0x00000000


	//----- nvinfo : EIATTR_MIN_STACK_SIZE
	.align		4
.L_10:
        /*003c*/ 	.byte	0x04, 0x12
        /*003e*/ 	.short	(.L_12 - .L_11)
	.align		4
.L_11:
        /*0040*/ 	.word	index@(_Z9block_addPiS_S_)
        /*0044*/ 	.word	0x00000000
.L_12:


//--------------------- .nv.compat                --------------------------
	.section	.nv.compat,"",@"SHT_CUDA_COMPAT_INFO"
	.align	4
        /*0000*/ 	.byte	0x02, 0x09, 0x00, 0x00, 0x02, 0x02, 0x01, 0x00, 0x02, 0x05, 0x05, 0x00, 0x03, 0x07, 0x01, 0x01
        /*0010*/ 	.byte	0x02, 0x03, 0x00, 0x00, 0x02, 0x06, 0x01, 0x00, 0x04, 0x0b, 0x08, 0x00, 0x09, 0x00, 0x00, 0x00
        /*0020*/ 	.byte	0x00, 0x00, 0x00, 0x00


//--------------------- .nv.info._Z10thread_addPiS_S_ --------------------------
	.section	.nv.info._Z10thread_addPiS_S_,"",@"SHT_CUDA_INFO"
	.sectionflags	@""
	.align	4


	//----- nvinfo : EIATTR_CUDA_API_VERSION
	.align		4
        /*0000*/ 	.byte	0x04, 0x37
        /*0002*/ 	.short	(.L_14 - .L_13)
.L_13:
        /*0004*/ 	.word	0x00000082


	//----- nvinfo : EIATTR_KPARAM_INFO
	.align		4
.L_14:
        /*0008*/ 	.byte	0x04, 0x17
        /*000a*/ 	.short	(.L_16 - .L_15)
.L_15:
        /*000c*/ 	.word	0x00000000
        /*0010*/ 	.short	0x0002
        /*0012*/ 	.short	0x0010
        /*0014*/ 	.byte	0x00, 0xf5, 0x21, 0x00


	//----- nvinfo : EIATTR_KPARAM_INFO
	.align		4
.L_16:
        /*0018*/ 	.byte	0x04, 0x17
        /*001a*/ 	.short	(.L_18 - .L_17)
.L_17:
        /*001c*/ 	.word	0x00000000
        /*0020*/ 	.short	0x0001
        /*0022*/ 	.short	0x0008
        /*0024*/ 	.byte	0x00, 0xf5, 0x21, 0x00


	//----- nvinfo : EIATTR_KPARAM_INFO
	.align		4
.L_18:
        /*0028*/ 	.byte	0x04, 0x17
        /*002a*/ 	.short	(.L_20 - .L_19)
.L_19:
        /*002c*/ 	.word	0x00000000
        /*0030*/ 	.short	0x0000
        /*0032*/ 	.short	0x0000
        /*0034*/ 	.byte	0x00, 0xf5, 0x21, 0x00


	//----- nvinfo : EIATTR_SPARSE_MMA_MASK
	.align		4
.L_20:
        /*0038*/ 	.byte	0x03, 0x50
        /*003a*/ 	.short	0x0000


	//----- nvinfo : EIATTR_MAXREG_COUNT
	.align		4
        /*003c*/ 	.byte	0x03, 0x1b
        /*003e*/ 	.short	0x00ff


	//----- nvinfo : EIATTR_MERCURY_ISA_VERSION
	.align		4
        /*0040*/ 	.byte	0x03, 0x5f
        /*0042*/ 	.short	0x0101


	//----- nvinfo : EIATTR_VRC_CTA_INIT_COUNT
	.align		4
        /*0044*/ 	.byte	0x02, 0x4a
	.zero		1
	.zero		1


	//----- nvinfo : EIATTR_EXIT_INSTR_OFFSETS
	.align		4
        /*0048*/ 	.byte	0x04, 0x1c
        /*004a*/ 	.short	(.L_22 - .L_21)


	//   ....[0]....
.L_21:
        /*004c*/ 	.word	0x000000d0


	//----- nvinfo : EIATTR_CBANK_PARAM_SIZE
	.align		4
.L_22:
        /*0050*/ 	.byte	0x03, 0x19
        /*0052*/ 	.short	0x0018


	//----- nvinfo : EIATTR_PARAM_CBANK
	.align		4
        /*0054*/ 	.byte	0x04, 0x0a
        /*0056*/ 	.short	(.L_24 - .L_23)
	.align		4
.L_23:
        /*0058*/ 	.word	index@(.nv.constant0._Z10thread_addPiS_S_)
        /*005c*/ 	.short	0x0380
        /*005e*/ 	.short	0x0018


	//----- nvinfo : EIATTR_SW_WAR
	.align		4
.L_24:
        /*0060*/ 	.byte	0x04, 0x36
        /*0062*/ 	.short	(.L_26 - .L_25)
.L_25:
        /*0064*/ 	.word	0x00000008
.L_26:


//--------------------- .nv.info._Z9block_addPiS_S_ --------------------------
	.section	.nv.info._Z9block_addPiS_S_,"",@"SHT_CUDA_INFO"
	.sectionflags	@""
	.align	4


	//----- nvinfo : EIATTR_CUDA_API_VERSION
	.align		4
        /*0000*/ 	.byte	0x04, 0x37
        /*0002*/ 	.short	(.L_28 - .L_27)
.L_27:
        /*0004*/ 	.word	0x00000082


	//----- nvinfo : EIATTR_KPARAM_INFO
	.align		4
.L_28:
        /*0008*/ 	.byte	0x04, 0x17
        /*000a*/ 	.short	(.L_30 - .L_29)
.L_29:
        /*000c*/ 	.word	0x00000000
        /*0010*/ 	.short	0x0002
        /*0012*/ 	.short	0x0010
        /*0014*/ 	.byte	0x00, 0xf5, 0x21, 0x00


	//----- nvinfo : EIATTR_KPARAM_INFO
	.align		4
.L_30:
        /*0018*/ 	.byte	0x04, 0x17
        /*001a*/ 	.short	(.L_32 - .L_31)
.L_31:
        /*001c*/ 	.word	0x00000000
        /*0020*/ 	.short	0x0001
        /*0022*/ 	.short	0x0008
        /*0024*/ 	.byte	0x00, 0xf5, 0x21, 0x00


	//----- nvinfo : EIATTR_KPARAM_INFO
	.align		4
.L_32:
        /*0028*/ 	.byte	0x04, 0x17
        /*002a*/ 	.short	(.L_34 - .L_33)
.L_33:
        /*002c*/ 	.word	0x00000000
        /*0030*/ 	.short	0x0000
        /*0032*/ 	.short	0x0000
        /*0034*/ 	.byte	0x00, 0xf5, 0x21, 0x00


	//----- nvinfo : EIATTR_SPARSE_MMA_MASK
	.align		4
.L_34:
        /*0038*/ 	.byte	0x03, 0x50
        /*003a*/ 	.short	0x0000


	//----- nvinfo : EIATTR_MAXREG_COUNT
	.align		4
        /*003c*/ 	.byte	0x03, 0x1b
        /*003e*/ 	.short	0x00ff


	//----- nvinfo : EIATTR_EXTERNS
	.align		4
        /*0040*/ 	.byte	0x04, 0x0f
        /*0042*/ 	.short	(.L_36 - .L_35)


	//   ....[0]....
	.align		4
.L_35:
        /*0044*/ 	.word	index@(vprintf)


	//----- nvinfo : EIATTR_MERCURY_ISA_VERSION
	.align		4
.L_36:
        /*0048*/ 	.byte	0x03, 0x5f
        /*004a*/ 	.short	0x0101


	//----- nvinfo : EIATTR_VRC_CTA_INIT_COUNT
	.align		4
        /*004c*/ 	.byte	0x02, 0x4a
	.zero		1
	.zero		1


	//----- nvinfo : EIATTR_SYSCALL_OFFSETS
	.align		4
        /*0050*/ 	.byte	0x04, 0x46
        /*0052*/ 	.short	(.L_38 - .L_37)


	//   ....[0]....
.L_37:
        /*0054*/ 	.word	0x00000090


	//----- nvinfo : EIATTR_EXIT_INSTR_OFFSETS
	.align		4
.L_38:
        /*0058*/ 	.byte	0x04, 0x1c
        /*005a*/ 	.short	(.L_40 - .L_39)


	//   ....[0]....
.L_39:
        /*005c*/ 	.word	0x00000150


	//----- nvinfo : EIATTR_CBANK_PARAM_SIZE
	.align		4
.L_40:
        /*0060*/ 	.byte	0x03, 0x19
        /*0062*/ 	.short	0x0018


	//----- nvinfo : EIATTR_PARAM_CBANK
	.align		4
        /*0064*/ 	.byte	0x04, 0x0a
        /*0066*/ 	.short	(.L_42 - .L_41)
	.align		4
.L_41:
        /*0068*/ 	.word	index@(.nv.constant0._Z9block_addPiS_S_)
        /*006c*/ 	.short	0x0380
        /*006e*/ 	.short	0x0018


	//----- nvinfo : EIATTR_SW_WAR
	.align		4
.L_42:
        /*0070*/ 	.byte	0x04, 0x36
        /*0072*/ 	.short	(.L_44 - .L_43)
.L_43:
        /*0074*/ 	.word	0x00000008
.L_44:


//--------------------- .nv.callgraph             --------------------------
	.section	.nv.callgraph,"",@"SHT_CUDA_CALLGRAPH"
	.align	4
	.sectionentsize	8
	.align		4
        /*0000*/ 	.word	0x00000000
	.align		4
        /*0004*/ 	.word	0xffffffff
	.align		4
        /*0008*/ 	.word	index@(_Z9block_addPiS_S_)
	.align		4
        /*000c*/ 	.word	index@(vprintf)
	.align		4
        /*0010*/ 	.word	0x00000000
	.align		4
        /*0014*/ 	.word	0xfffffffe
	.align		4
        /*0018*/ 	.word	0x00000000
	.align		4
        /*001c*/ 	.word	0xfffffffd
	.align		4
        /*0020*/ 	.word	0x00000000
	.align		4
        /*0024*/ 	.word	0xfffffffc


//--------------------- .nv.constant4             --------------------------
	.section	.nv.constant4,"a",@progbits
	.align	8
	.align		8
.nv.constant4:
        /*0000*/ 	.dword	$str
	.align		8
        /*0008*/ 	.dword	vprintf


//--------------------- .text._Z10thread_addPiS_S_ --------------------------
	.section	.text._Z10thread_addPiS_S_,"ax",@progbits
	.align	128
        .global         _Z10thread_addPiS_S_
        .type           _Z10thread_addPiS_S_,@function
        .size           _Z10thread_addPiS_S_,(.L_x_3 - _Z10thread_addPiS_S_)
        .other          _Z10thread_addPiS_S_,@"STO_CUDA_ENTRY STV_DEFAULT"
_Z10thread_addPiS_S_:
.text._Z10thread_addPiS_S_:
[----:B------:R-:W-:Y:S01]  /*0000*/  LDC R1, c[0x0][0x37c] ;  /* 0x0000df00ff017b82 */ /* 0x000fe20000000800 */
[----:B------:R-:W0:Y:S07]  /*0010*/  S2R R9, SR_TID.X ;  /* 0x0000000000097919 */ /* 0x000e2e0000002100 */
[----:B------:R-:W0:Y:S01]  /*0020*/  LDC.64 R2, c[0x0][0x380] ;  /* 0x0000e000ff027b82 */ /* 0x000e220000000a00 */
[----:B------:R-:W1:Y:S07]  /*0030*/  LDCU.64 UR4, c[0x0][0x358] ;  /* 0x00006b00ff0477ac */ /* 0x000e6e0008000a00 */
[----:B------:R-:W2:Y:S08]  /*0040*/  LDC.64 R4, c[0x0][0x388] ;  /* 0x0000e200ff047b82 */ /* 0x000eb00000000a00 */
[----:B------:R-:W3:Y:S01]  /*0050*/  LDC.64 R6, c[0x0][0x390] ;  /* 0x0000e400ff067b82 */ /* 0x000ee20000000a00 */
[----:B0-----:R-:W-:-:S04]  /*0060*/  IMAD.WIDE.U32 R2, R9, 0x4, R2 ;  /* 0x0000000409027825 */ /* 0x001fc800078e0002 */
[C---:B--2---:R-:W-:Y:S02]  /*0070*/  IMAD.WIDE.U32 R4, R9.reuse, 0x4, R4 ;  /* 0x0000000409047825 */ /* 0x044fe400078e0004 */
[----:B-1----:R-:W2:Y:S04]  /*0080*/  LDG.E R2, desc[UR4][R2.64] ;  /* 0x0000000402027981 */ /* 0x002ea8000c1e1900 */
[----:B------:R-:W2:Y:S01]  /*0090*/  LDG.E R5, desc[UR4][R4.64] ;  /* 0x0000000404057981 */ /* 0x000ea2000c1e1900 */
[----:B---3--:R-:W-:Y:S01]  /*00a0*/  IMAD.WIDE.U32 R6, R9, 0x4, R6 ;  /* 0x0000000409067825 */ /* 0x008fe200078e0006 */
[----:B--2---:R-:W-:-:S05]  /*00b0*/  IADD3 R9, PT, PT, R2, R5, RZ ;  /* 0x0000000502097210 */ /* 0x004fca0007ffe0ff */
[----:B------:R-:W-:Y:S01]  /*00c0*/  STG.E desc[UR4][R6.64], R9 ;  /* 0x0000000906007986 */ /* 0x000fe2000c101904 */
[----:B------:R-:W-:Y:S05]  /*00d0*/  EXIT ;  /* 0x000000000000794d */ /* 0x000fea0003800000 */
.L_x_0:
[----:B------:R-:W-:-:S00]  /*00e0*/  BRA `(.L_x_0) ;  /* 0xfffffffc00fc7947 */ /* 0x000fc0000383ffff */
[----:B------:R-:W-:-:S00]  /*00f0*/  NOP ;  /* 0x0000000000007918 */ /* 0x000fc00000000000 */
        /* <DEDUP_REMOVED lines=8> */
.L_x_3:


//--------------------- .text._Z9block_addPiS_S_  --------------------------
	.section	.text._Z9block_addPiS_S_,"ax",@progbits
	.align	128
        .global         _Z9block_addPiS_S_
        .type           _Z9block_addPiS_S_,@function
        .size           _Z9block_addPiS_S_,(.L_x_4 - _Z9block_addPiS_S_)
        .other          _Z9block_addPiS_S_,@"STO_CUDA_ENTRY STV_DEFAULT"
_Z9block_addPiS_S_:
.text._Z9block_addPiS_S_:
[----:B------:R-:W0:Y:S01]  /*0000*/  LDC R1, c[0x0][0x37c] ;  /* 0x0000df00ff017b82 */ /* 0x000e220000000800 */
[----:B------:R-:W-:Y:S01]  /*0010*/  MOV R0, 0x8 ;  /* 0x0000000800007802 */ /* 0x000fe20000000f00 */
[----:B------:R-:W1:Y:S01]  /*0020*/  LDCU.64 UR4, c[0x4][URZ] ;  /* 0x01000000ff0477ac */ /* 0x000e620008000a00 */
[----:B------:R-:W-:-:S05]  /*0030*/  CS2R R6, SRZ ;  /* 0x0000000000067805 */ /* 0x000fca000001ff00 */
[----:B------:R2:W3:Y:S01]  /*0040*/  LDC.64 R2, c[0x4][R0] ;  /* 0x0100000000027b82 */ /* 0x0004e20000000a00 */
[----:B------:R-:W4:Y:S01]  /*0050*/  LDCU.64 UR36, c[0x0][0x358] ;  /* 0x00006b00ff2477ac */ /* 0x000f220008000a00 */
[----:B-1----:R-:W-:Y:S02]  /*0060*/  MOV R4, UR4 ;  /* 0x0000000400047c02 */ /* 0x002fe40008000f00 */
[----:B--2---:R-:W-:-:S07]  /*0070*/  MOV R5, UR5 ;  /* 0x0000000500057c02 */ /* 0x004fce0008000f00 */
[----:B------:R-:W-:-:S07]  /*0080*/  LEPC R20, `(.L_x_1) ;  /* 0x000000001014794e */ /* 0x000fce0000000000 */
[----:B0--34-:R-:W-:Y:S05]  /*0090*/  CALL.ABS.NOINC R2 ;  /* 0x0000000002007343 */ /* 0x019fea0003c00000 */
.L_x_1:
[----:B------:R-:W0:Y:S01]  /*00a0*/  S2R R9, SR_CTAID.X ;  /* 0x0000000000097919 */ /* 0x000e220000002500 */
[----:B------:R-:W0:Y:S08]  /*00b0*/  LDC.64 R2, c[0x0][0x380] ;  /* 0x0000e000ff027b82 */ /* 0x000e300000000a00 */
[----:B------:R-:W1:Y:S08]  /*00c0*/  LDC.64 R4, c[0x0][0x388] ;  /* 0x0000e200ff047b82 */ /* 0x000e700000000a00 */
[----:B------:R-:W2:Y:S01]  /*00d0*/  LDC.64 R6, c[0x0][0x390] ;  /* 0x0000e400ff067b82 */ /* 0x000ea20000000a00 */
[----:B0-----:R-:W-:-:S04]  /*00e0*/  IMAD.WIDE.U32 R2, R9, 0x4, R2 ;  /* 0x0000000409027825 */ /* 0x001fc800078e0002 */
[C---:B-1----:R-:W-:Y:S02]  /*00f0*/  IMAD.WIDE.U32 R4, R9.reuse, 0x4, R4 ;  /* 0x0000000409047825 */ /* 0x042fe400078e0004 */
[----:B------:R-:W3:Y:S04]  /*0100*/  LDG.E R2, desc[UR36][R2.64] ;  /* 0x0000002402027981 */ /* 0x000ee8000c1e1900 */
[----:B------:R-:W3:Y:S01]  /*0110*/  LDG.E R5, desc[UR36][R4.64] ;  /* 0x0000002404057981 */ /* 0x000ee2000c1e1900 */
[----:B--2---:R-:W-:Y:S01]  /*0120*/  IMAD.WIDE.U32 R6, R9, 0x4, R6 ;  /* 0x0000000409067825 */ /* 0x004fe200078e0006 */
[----:B---3--:R-:W-:-:S05]  /*0130*/  IADD3 R9, PT, PT, R2, R5, RZ ;  /* 0x0000000502097210 */ /* 0x008fca0007ffe0ff */
[----:B------:R-:W-:Y:S01]  /*0140*/  STG.E desc[UR36][R6.64], R9 ;  /* 0x0000000906007986 */ /* 0x000fe2000c101924 */
[----:B------:R-:W-:Y:S05]  /*0150*/  EXIT ;  /* 0x000000000000794d */ /* 0x000fea0003800000 */
.L_x_2:
        /* <DEDUP_REMOVED lines=10> */
.L_x_4:


//--------------------- .nv.global.init           --------------------------
	.section	.nv.global.init,"aw",@progbits
.nv.global.init:
	.type		$str,@object
	.size		$str,(.L_0 - $str)
$str:
        /*0000*/ 	.byte	0x47, 0x70, 0x75, 0x20, 0x6f, 0x70, 0x0a, 0x00
.L_0:


//--------------------- .nv.shared.reserved.0     --------------------------
	.section	.nv.shared.reserved.0,"aw",@nobits
	.weak		__nv_reservedSMEM_offset_0_alias
	.size		__nv_reservedSMEM_offset_0_alias, 0, 64
	.other		__nv_reservedSMEM_offset_0_alias,@"STO_CUDA_RESERVED_SHARED STV_DEFAULT"
__nv_reservedSMEM_offset_0_alias:
	.zero		0
	.zero		64


//--------------------- .nv.constant0._Z10thread_addPiS_S_ --------------------------
	.section	.nv.constant0._Z10thread_addPiS_S_,"a",@progbits
	.sectionflags	@""
	.align	4
.nv.constant0._Z10thread_addPiS_S_:
	.zero		920


//--------------------- .nv.constant0._Z9block_addPiS_S_ --------------------------
	.section	.nv.constant0._Z9block_addPiS_S_,"a",@progbits
	.sectionflags	@""
	.align	4
.nv.constant0._Z9block_addPiS_S_:
	.zero		920


//--------------------- SYMBOLS --------------------------

	.type		.nv.reservedSmem.offset0,@object
	.size		.nv.reservedSmem.offset0,0x4
	.type		vprintf,@function
